//
// Generated by NVIDIA NVVM Compiler
//
// Compiler Build ID: CL-36424714
// Cuda compilation tools, release 13.0, V13.0.88
// Based on NVVM 20.0.0
//

.version 9.0
.target sm_100
.address_size 64

	// .globl	_Z14calculate_tempPfS_S_iifffff

.visible .entry _Z14calculate_tempPfS_S_iifffff(
	.param .u64 .ptr .align 1 _Z14calculate_tempPfS_S_iifffff_param_0,
	.param .u64 .ptr .align 1 _Z14calculate_tempPfS_S_iifffff_param_1,
	.param .u64 .ptr .align 1 _Z14calculate_tempPfS_S_iifffff_param_2,
	.param .u32 _Z14calculate_tempPfS_S_iifffff_param_3,
	.param .u32 _Z14calculate_tempPfS_S_iifffff_param_4,
	.param .f32 _Z14calculate_tempPfS_S_iifffff_param_5,
	.param .f32 _Z14calculate_tempPfS_S_iifffff_param_6,
	.param .f32 _Z14calculate_tempPfS_S_iifffff_param_7,
	.param .f32 _Z14calculate_tempPfS_S_iifffff_param_8,
	.param .f32 _Z14calculate_tempPfS_S_iifffff_param_9
)
{
	.reg .pred 	%p<15>;
	.reg .b32 	%r<19>;
	.reg .b32 	%f<77>;
	.reg .b64 	%rd<68>;

	ld.param.u64 	%rd12, [_Z14calculate_tempPfS_S_iifffff_param_0];
	ld.param.u64 	%rd14, [_Z14calculate_tempPfS_S_iifffff_param_1];
	ld.param.u64 	%rd13, [_Z14calculate_tempPfS_S_iifffff_param_2];
	ld.param.u32 	%r9, [_Z14calculate_tempPfS_S_iifffff_param_3];
	ld.param.u32 	%r10, [_Z14calculate_tempPfS_S_iifffff_param_4];
	ld.param.f32 	%f42, [_Z14calculate_tempPfS_S_iifffff_param_5];
	ld.param.f32 	%f45, [_Z14calculate_tempPfS_S_iifffff_param_6];
	ld.param.f32 	%f46, [_Z14calculate_tempPfS_S_iifffff_param_7];
	ld.param.f32 	%f43, [_Z14calculate_tempPfS_S_iifffff_param_8];
	ld.param.f32 	%f44, [_Z14calculate_tempPfS_S_iifffff_param_9];
	cvta.to.global.u64 	%rd1, %rd14;
	mov.u32 	%r11, %ctaid.x;
	mov.u32 	%r12, %ctaid.y;
	mov.u32 	%r13, %tid.x;
	mov.u32 	%r14, %tid.y;
	rcp.rn.f32 	%f74, %f45;
	rcp.rn.f32 	%f2, %f46;
	shl.b32 	%r15, %r11, 4;
	add.s32 	%r16, %r15, %r13;
	shl.b32 	%r17, %r12, 4;
	add.s32 	%r2, %r17, %r14;
	mad.lo.s32 	%r3, %r9, %r2, %r16;
	sub.s32 	%r4, %r3, %r9;
	add.s32 	%r5, %r3, %r9;
	add.s32 	%r6, %r3, 1;
	or.b32  	%r18, %r2, %r16;
	setp.ne.s32 	%p1, %r18, 0;
	@%p1 bra 	$L__BB0_2;
	cvt.u64.u32 	%rd67, %r3;
	mul.wide.u32 	%rd55, %r6, 4;
	add.s64 	%rd56, %rd1, %rd55;
	ld.global.f32 	%f75, [%rd56];
	mul.wide.u32 	%rd57, %r3, 4;
	add.s64 	%rd58, %rd1, %rd57;
	ld.global.f32 	%f70, [%rd58];
	mul.wide.s32 	%rd59, %r5, 4;
	add.s64 	%rd60, %rd1, %rd59;
	ld.global.f32 	%f72, [%rd60];
	mov.f32 	%f71, %f2;
	mov.f32 	%f73, %f70;
	mov.f32 	%f76, %f70;
	bra.uni 	$L__BB0_17;
$L__BB0_2:
	setp.ne.s32 	%p2, %r2, 0;
	add.s32 	%r7, %r9, -1;
	setp.ne.s32 	%p3, %r16, %r7;
	or.pred  	%p4, %p2, %p3;
	@%p4 bra 	$L__BB0_4;
	cvt.u64.u32 	%rd67, %r3;
	mul.wide.u32 	%rd51, %r3, 4;
	add.s64 	%rd52, %rd1, %rd51;
	ld.global.f32 	%f75, [%rd52+-4];
	ld.global.f32 	%f70, [%rd52];
	mul.wide.s32 	%rd53, %r9, 4;
	add.s64 	%rd54, %rd52, %rd53;
	ld.global.f32 	%f72, [%rd54];
	mov.f32 	%f71, %f2;
	mov.f32 	%f73, %f70;
	mov.f32 	%f76, %f70;
	bra.uni 	$L__BB0_17;
$L__BB0_4:
	setp.ne.s32 	%p5, %r16, %r7;
	add.s32 	%r8, %r10, -1;
	setp.ne.s32 	%p6, %r2, %r8;
	or.pred  	%p7, %p6, %p5;
	@%p7 bra 	$L__BB0_6;
	cvt.s64.s32 	%rd67, %r3;
	mul.wide.s32 	%rd47, %r3, 4;
	add.s64 	%rd48, %rd1, %rd47;
	ld.global.f32 	%f75, [%rd48+-4];
	ld.global.f32 	%f70, [%rd48];
	mul.wide.s32 	%rd49, %r4, 4;
	add.s64 	%rd50, %rd1, %rd49;
	ld.global.f32 	%f72, [%rd50];
	mov.f32 	%f71, %f2;
	mov.f32 	%f73, %f70;
	mov.f32 	%f76, %f70;
	bra.uni 	$L__BB0_17;
$L__BB0_6:
	setp.ne.s32 	%p8, %r2, %r8;
	setp.ne.s32 	%p9, %r16, 0;
	or.pred  	%p10, %p8, %p9;
	@%p10 bra 	$L__BB0_8;
	cvt.s64.s32 	%rd67, %r3;
	mul.wide.s32 	%rd43, %r3, 4;
	add.s64 	%rd44, %rd1, %rd43;
	ld.global.f32 	%f75, [%rd44+4];
	ld.global.f32 	%f70, [%rd44];
	mul.wide.s32 	%rd45, %r4, 4;
	add.s64 	%rd46, %rd1, %rd45;
	ld.global.f32 	%f72, [%rd46];
	mov.f32 	%f71, %f2;
	mov.f32 	%f73, %f70;
	mov.f32 	%f76, %f70;
	bra.uni 	$L__BB0_17;
$L__BB0_8:
	setp.ne.s32 	%p11, %r2, 0;
	@%p11 bra 	$L__BB0_10;
	cvt.u64.u32 	%rd67, %r3;
	mul.wide.u32 	%rd37, %r6, 4;
	add.s64 	%rd38, %rd1, %rd37;
	ld.global.f32 	%f57, [%rd38];
	mul.wide.u32 	%rd39, %r3, 4;
	add.s64 	%rd40, %rd1, %rd39;
	ld.global.f32 	%f58, [%rd40+-4];
	add.f32 	%f75, %f57, %f58;
	ld.global.f32 	%f70, [%rd40];
	add.f32 	%f76, %f70, %f70;
	mul.wide.s32 	%rd41, %r9, 4;
	add.s64 	%rd42, %rd40, %rd41;
	ld.global.f32 	%f72, [%rd42];
	mov.f32 	%f71, %f2;
	mov.f32 	%f73, %f70;
	bra.uni 	$L__BB0_17;
$L__BB0_10:
	cvt.s64.s32 	%rd67, %r3;
	setp.ne.s32 	%p12, %r16, %r7;
	@%p12 bra 	$L__BB0_12;
	mul.wide.s32 	%rd31, %r5, 4;
	add.s64 	%rd32, %rd1, %rd31;
	ld.global.f32 	%f55, [%rd32];
	mul.wide.s32 	%rd33, %r4, 4;
	add.s64 	%rd34, %rd1, %rd33;
	ld.global.f32 	%f56, [%rd34];
	add.f32 	%f75, %f55, %f56;
	mul.wide.s32 	%rd35, %r9, 4;
	add.s64 	%rd36, %rd34, %rd35;
	ld.global.f32 	%f70, [%rd36];
	add.f32 	%f76, %f70, %f70;
	ld.global.f32 	%f72, [%rd36+-4];
	mov.f32 	%f71, %f74;
	mov.f32 	%f73, %f70;
	mov.f32 	%f74, %f2;
	bra.uni 	$L__BB0_17;
$L__BB0_12:
	setp.ne.s32 	%p13, %r2, %r8;
	@%p13 bra 	$L__BB0_14;
	mul.wide.s32 	%rd27, %r3, 4;
	add.s64 	%rd28, %rd1, %rd27;
	ld.global.f32 	%f53, [%rd28+4];
	ld.global.f32 	%f54, [%rd28+-4];
	add.f32 	%f75, %f53, %f54;
	ld.global.f32 	%f70, [%rd28];
	add.f32 	%f76, %f70, %f70;
	mul.wide.s32 	%rd29, %r4, 4;
	add.s64 	%rd30, %rd1, %rd29;
	ld.global.f32 	%f72, [%rd30];
	mov.f32 	%f71, %f2;
	mov.f32 	%f73, %f70;
	bra.uni 	$L__BB0_17;
$L__BB0_14:
	setp.ne.s32 	%p14, %r16, 0;
	@%p14 bra 	$L__BB0_16;
	mul.wide.s32 	%rd21, %r5, 4;
	add.s64 	%rd22, %rd1, %rd21;
	ld.global.f32 	%f51, [%rd22];
	mul.wide.s32 	%rd23, %r4, 4;
	add.s64 	%rd24, %rd1, %rd23;
	ld.global.f32 	%f52, [%rd24];
	add.f32 	%f75, %f51, %f52;
	mul.wide.s32 	%rd25, %r9, 4;
	add.s64 	%rd26, %rd24, %rd25;
	ld.global.f32 	%f70, [%rd26];
	add.f32 	%f76, %f70, %f70;
	ld.global.f32 	%f72, [%rd26+4];
	mov.f32 	%f71, %f74;
	mov.f32 	%f73, %f70;
	mov.f32 	%f74, %f2;
	bra.uni 	$L__BB0_17;
$L__BB0_16:
	mul.wide.s32 	%rd15, %r5, 4;
	add.s64 	%rd16, %rd1, %rd15;
	ld.global.f32 	%f47, [%rd16];
	mul.wide.s32 	%rd17, %r4, 4;
	add.s64 	%rd18, %rd1, %rd17;
	ld.global.f32 	%f48, [%rd18];
	add.f32 	%f75, %f47, %f48;
	mul.wide.s32 	%rd19, %r9, 4;
	add.s64 	%rd20, %rd18, %rd19;
	ld.global.f32 	%f70, [%rd20];
	add.f32 	%f73, %f70, %f70;
	ld.global.f32 	%f49, [%rd20+4];
	ld.global.f32 	%f50, [%rd20+-4];
	add.f32 	%f72, %f49, %f50;
	mov.f32 	%f71, %f74;
	mov.f32 	%f74, %f2;
	mov.f32 	%f76, %f73;
$L__BB0_17:
	rcp.rn.f32 	%f59, %f43;
	cvta.to.global.u64 	%rd61, %rd12;
	sub.f32 	%f60, %f75, %f76;
	shl.b64 	%rd62, %rd67, 2;
	add.s64 	%rd63, %rd61, %rd62;
	ld.global.f32 	%f61, [%rd63];
	fma.rn.f32 	%f62, %f74, %f60, %f61;
	div.rn.f32 	%f63, %f44, %f42;
	sub.f32 	%f64, %f72, %f73;
	fma.rn.f32 	%f65, %f71, %f64, %f62;
	mov.f32 	%f66, 0f42A00000;
	sub.f32 	%f67, %f66, %f70;
	fma.rn.f32 	%f68, %f59, %f67, %f65;
	cvta.to.global.u64 	%rd64, %rd13;
	fma.rn.f32 	%f69, %f63, %f68, %f70;
	mul.wide.s32 	%rd65, %r3, 4;
	add.s64 	%rd66, %rd64, %rd65;
	st.global.f32 	[%rd66], %f69;
	ret;

}


// ===== COMPILED SASS (sm_100) =====

	.target	sm_100

	.elftype	@"ET_EXEC"


//--------------------- .note.nv.tkinfo           --------------------------
	.section	.note.nv.tkinfo,"",@"SHT_NOTE"
	.sectionflags	@"SHF_NOTE_NV_TKINFO"
	.tkinfo
        /*0018*/ 	.word	0x00000002
        /*0030*/ 	.string	""
        /*0030*/ 	.string	"ptxas"
        /*0030*/ 	.string	"Cuda compilation tools, release 13.0, V13.0.88"
        /*0030*/ 	.string	"Build cuda_13.0.r13.0/compiler.36424714_0"
        /*0030*/ 	.string	"-arch sm_100 -m 64 "



//--------------------- .note.nv.cuinfo           --------------------------
	.section	.note.nv.cuinfo,"",@"SHT_NOTE"
	.sectionflags	@"SHF_NOTE_NV_CUINFO"
        /*0018*/ 	.short	0x0002
        /*001a*/ 	.short	0x0064
        /*001c*/ 	.short	0x0082
	.zero		2


//--------------------- .nv.info                  --------------------------
	.section	.nv.info,"",@"SHT_CUDA_INFO"
	.align	4


	//----- nvinfo : EIATTR_REGCOUNT
	.align		4
        /*0000*/ 	.byte	0x04, 0x2f
        /*0002*/ 	.short	(.L_1 - .L_0)
	.align		4
.L_0:
        /*0004*/ 	.word	index@(_Z14calculate_tempPfS_S_iifffff)
        /*0008*/ 	.word	0x00000016


	//----- nvinfo : EIATTR_FRAME_SIZE
	.align		4
.L_1:
        /*000c*/ 	.byte	0x04, 0x11
        /*000e*/ 	.short	(.L_3 - .L_2)
	.align		4
.L_2:
        /*0010*/ 	.word	index@($__internal_1_$__cuda_sm3x_div_rn_noftz_f32_slowpath)
        /*0014*/ 	.word	0x00000000


	//----- nvinfo : EIATTR_FRAME_SIZE
	.align		4
.L_3:
        /*0018*/ 	.byte	0x04, 0x11
        /*001a*/ 	.short	(.L_5 - .L_4)
	.align		4
.L_4:
        /*001c*/ 	.word	index@($__internal_0_$__cuda_sm20_rcp_rn_f32_slowpath)
        /*0020*/ 	.word	0x00000000


	//----- nvinfo : EIATTR_FRAME_SIZE
	.align		4
.L_5:
        /*0024*/ 	.byte	0x04, 0x11
        /*0026*/ 	.short	(.L_7 - .L_6)
	.align		4
.L_6:
        /*0028*/ 	.word	index@(_Z14calculate_tempPfS_S_iifffff)
        /*002c*/ 	.word	0x00000000


	//----- nvinfo : EIATTR_MIN_STACK_SIZE
	.align		4
.L_7:
        /*0030*/ 	.byte	0x04, 0x12
        /*0032*/ 	.short	(.L_9 - .L_8)
	.align		4
.L_8:
        /*0034*/ 	.word	index@(_Z14calculate_tempPfS_S_iifffff)
        /*0038*/ 	.word	0x00000000
.L_9:


//--------------------- .nv.compat                --------------------------
	.section	.nv.compat,"",@"SHT_CUDA_COMPAT_INFO"
	.align	4
        /*0000*/ 	.byte	0x02, 0x09, 0x00, 0x00, 0x02, 0x02, 0x01, 0x00, 0x02, 0x05, 0x05, 0x00, 0x03, 0x07, 0x01, 0x01
        /*0010*/ 	.byte	0x02, 0x03, 0x00, 0x00, 0x02, 0x06, 0x01, 0x00, 0x04, 0x0b, 0x08, 0x00, 0x01, 0x00, 0x00, 0x00
        /*0020*/ 	.byte	0x00, 0x00, 0x00, 0x00


//--------------------- .nv.info._Z14calculate_tempPfS_S_iifffff --------------------------
	.section	.nv.info._Z14calculate_tempPfS_S_iifffff,"",@"SHT_CUDA_INFO"
	.sectionflags	@""
	.align	4


	//----- nvinfo : EIATTR_CUDA_API_VERSION
	.align		4
        /*0000*/ 	.byte	0x04, 0x37
        /*0002*/ 	.short	(.L_11 - .L_10)
.L_10:
        /*0004*/ 	.word	0x00000082


	//----- nvinfo : EIATTR_KPARAM_INFO
	.align		4
.L_11:
        /*0008*/ 	.byte	0x04, 0x17
        /*000a*/ 	.short	(.L_13 - .L_12)
.L_12:
        /*000c*/ 	.word	0x00000000
        /*0010*/ 	.short	0x0009
        /*0012*/ 	.short	0x0030
        /*0014*/ 	.byte	0x00, 0xf0, 0x11, 0x00


	//----- nvinfo : EIATTR_KPARAM_INFO
	.align		4
.L_13:
        /*0018*/ 	.byte	0x04, 0x17
        /*001a*/ 	.short	(.L_15 - .L_14)
.L_14:
        /*001c*/ 	.word	0x00000000
        /*0020*/ 	.short	0x0008
        /*0022*/ 	.short	0x002c
        /*0024*/ 	.byte	0x00, 0xf0, 0x11, 0x00


	//----- nvinfo : EIATTR_KPARAM_INFO
	.align		4
.L_15:
        /*0028*/ 	.byte	0x04, 0x17
        /*002a*/ 	.short	(.L_17 - .L_16)
.L_16:
        /*002c*/ 	.word	0x00000000
        /*0030*/ 	.short	0x0007
        /*0032*/ 	.short	0x0028
        /*0034*/ 	.byte	0x00, 0xf0, 0x11, 0x00


	//----- nvinfo : EIATTR_KPARAM_INFO
	.align		4
.L_17:
        /*0038*/ 	.byte	0x04, 0x17
        /*003a*/ 	.short	(.L_19 - .L_18)
.L_18:
        /*003c*/ 	.word	0x00000000
        /*0040*/ 	.short	0x0006
        /*0042*/ 	.short	0x0024
        /*0044*/ 	.byte	0x00, 0xf0, 0x11, 0x00


	//----- nvinfo : EIATTR_KPARAM_INFO
	.align		4
.L_19:
        /*0048*/ 	.byte	0x04, 0x17
        /*004a*/ 	.short	(.L_21 - .L_20)
.L_20:
        /*004c*/ 	.word	0x00000000
        /*0050*/ 	.short	0x0005
        /*0052*/ 	.short	0x0020
        /*0054*/ 	.byte	0x00, 0xf0, 0x11, 0x00


	//----- nvinfo : EIATTR_KPARAM_INFO
	.align		4
.L_21:
        /*0058*/ 	.byte	0x04, 0x17
        /*005a*/ 	.short	(.L_23 - .L_22)
.L_22:
        /*005c*/ 	.word	0x00000000
        /*0060*/ 	.short	0x0004
        /*0062*/ 	.short	0x001c
        /*0064*/ 	.byte	0x00, 0xf0, 0x11, 0x00


	//----- nvinfo : EIATTR_KPARAM_INFO
	.align		4
.L_23:
        /*0068*/ 	.byte	0x04, 0x17
        /*006a*/ 	.short	(.L_25 - .L_24)
.L_24:
        /*006c*/ 	.word	0x00000000
        /*0070*/ 	.short	0x0003
        /*0072*/ 	.short	0x0018
        /*0074*/ 	.byte	0x00, 0xf0, 0x11, 0x00


	//----- nvinfo : EIATTR_KPARAM_INFO
	.align		4
.L_25:
        /*0078*/ 	.byte	0x04, 0x17
        /*007a*/ 	.short	(.L_27 - .L_26)
.L_26:
        /*007c*/ 	.word	0x00000000
        /*0080*/ 	.short	0x0002
        /*0082*/ 	.short	0x0010
        /*0084*/ 	.byte	0x00, 0xf5, 0x21, 0x00


	//----- nvinfo : EIATTR_KPARAM_INFO
	.align		4
.L_27:
        /*0088*/ 	.byte	0x04, 0x17
        /*008a*/ 	.short	(.L_29 - .L_28)
.L_28:
        /*008c*/ 	.word	0x00000000
        /*0090*/ 	.short	0x0001
        /*0092*/ 	.short	0x0008
        /*0094*/ 	.byte	0x00, 0xf5, 0x21, 0x00


	//----- nvinfo : EIATTR_KPARAM_INFO
	.align		4
.L_29:
        /*0098*/ 	.byte	0x04, 0x17
        /*009a*/ 	.short	(.L_31 - .L_30)
.L_30:
        /*009c*/ 	.word	0x00000000
        /*00a0*/ 	.short	0x0000
        /*00a2*/ 	.short	0x0000
        /*00a4*/ 	.byte	0x00, 0xf5, 0x21, 0x00


	//----- nvinfo : EIATTR_SPARSE_MMA_MASK
	.align		4
.L_31:
        /*00a8*/ 	.byte	0x03, 0x50
        /*00aa*/ 	.short	0x0000


	//----- nvinfo : EIATTR_MAXREG_COUNT
	.align		4
        /*00ac*/ 	.byte	0x03, 0x1b
        /*00ae*/ 	.short	0x00ff


	//----- nvinfo : EIATTR_MERCURY_ISA_VERSION
	.align		4
        /*00b0*/ 	.byte	0x03, 0x5f
        /*00b2*/ 	.short	0x0101


	//----- nvinfo : EIATTR_VRC_CTA_INIT_COUNT
	.align		4
        /*00b4*/ 	.byte	0x02, 0x4a
	.zero		1
	.zero		1


	//----- nvinfo : EIATTR_EXIT_INSTR_OFFSETS
	.align		4
        /*00b8*/ 	.byte	0x04, 0x1c
        /*00ba*/ 	.short	(.L_33 - .L_32)


	//   ....[0]....
.L_32:
        /*00bc*/ 	.word	0x00000d10


	//----- nvinfo : EIATTR_CRS_STACK_SIZE
	.align		4
.L_33:
        /*00c0*/ 	.byte	0x04, 0x1e
        /*00c2*/ 	.short	(.L_35 - .L_34)
.L_34:
        /*00c4*/ 	.word	0x00000000


	//----- nvinfo : EIATTR_CBANK_PARAM_SIZE
	.align		4
.L_35:
        /*00c8*/ 	.byte	0x03, 0x19
        /*00ca*/ 	.short	0x0034


	//----- nvinfo : EIATTR_PARAM_CBANK
	.align		4
        /*00cc*/ 	.byte	0x04, 0x0a
        /*00ce*/ 	.short	(.L_37 - .L_36)
	.align		4
.L_36:
        /*00d0*/ 	.word	index@(.nv.constant0._Z14calculate_tempPfS_S_iifffff)
        /*00d4*/ 	.short	0x0380
        /*00d6*/ 	.short	0x0034


	//----- nvinfo : EIATTR_SW_WAR
	.align		4
.L_37:
        /*00d8*/ 	.byte	0x04, 0x36
        /*00da*/ 	.short	(.L_39 - .L_38)
.L_38:
        /*00dc*/ 	.word	0x00000008
.L_39:


//--------------------- .nv.callgraph             --------------------------
	.section	.nv.callgraph,"",@"SHT_CUDA_CALLGRAPH"
	.align	4
	.sectionentsize	8
	.align		4
        /*0000*/ 	.word	0x00000000
	.align		4
        /*0004*/ 	.word	0xffffffff
	.align		4
        /*0008*/ 	.word	0x00000000
	.align		4
        /*000c*/ 	.word	0xfffffffe
	.align		4
        /*0010*/ 	.word	0x00000000
	.align		4
        /*0014*/ 	.word	0xfffffffd
	.align		4
        /*0018*/ 	.word	0x00000000
	.align		4
        /*001c*/ 	.word	0xfffffffc


//--------------------- .text._Z14calculate_tempPfS_S_iifffff --------------------------
	.section	.text._Z14calculate_tempPfS_S_iifffff,"ax",@progbits
	.align	128
        .global         _Z14calculate_tempPfS_S_iifffff
        .type           _Z14calculate_tempPfS_S_iifffff,@function
        .size           _Z14calculate_tempPfS_S_iifffff,(.L_x_29 - _Z14calculate_tempPfS_S_iifffff)
        .other          _Z14calculate_tempPfS_S_iifffff,@"STO_CUDA_ENTRY STV_DEFAULT"
_Z14calculate_tempPfS_S_iifffff:
.text._Z14calculate_tempPfS_S_iifffff:
[----:B------:R-:W-:Y:S08]  /*0000*/  LDC R1, c[0x0][0x37c] ;  /* 0x0000df00ff017b82 */ /* 0x000ff00000000800 */
[----:B------:R-:W0:Y:S01]  /*0010*/  LDC R7, c[0x0][0x3a4] ;  /* 0x0000e900ff077b82 */ /* 0x000e220000000800 */
[----:B------:R-:W1:Y:S01]  /*0020*/  S2R R3, SR_CTAID.X ;  /* 0x0000000000037919 */ /* 0x000e620000002500 */
[----:B------:R-:W2:Y:S01]  /*0030*/  S2R R2, SR_CTAID.Y ;  /* 0x0000000000027919 */ /* 0x000ea20000002600 */
[----:B0-----:R-:W-:-:S05]  /*0040*/  VIADD R0, R7, 0x1800000 ;  /* 0x0180000007007836 */ /* 0x001fca0000000000 */
[----:B------:R-:W-:-:S04]  /*0050*/  LOP3.LUT R0, R0, 0x7f800000, RZ, 0xc0, !PT ;  /* 0x7f80000000007812 */ /* 0x000fc800078ec0ff */
[----:B------:R-:W-:-:S13]  /*0060*/  ISETP.GT.U32.AND P0, PT, R0, 0x1ffffff, PT ;  /* 0x01ffffff0000780c */ /* 0x000fda0003f04070 */
[----:B-12---:R-:W-:Y:S05]  /*0070*/  @P0 BRA `(.L_x_0) ;  /* 0x0000000000180947 */ /* 0x006fea0003800000 */
[----:B------:R-:W0:Y:S01]  /*0080*/  LDCU UR4, c[0x0][0x3a4] ;  /* 0x00007480ff0477ac */ /* 0x000e220008000800 */
[----:B------:R-:W-:Y:S01]  /*0090*/  MOV R10, 0xc0 ;  /* 0x000000c0000a7802 */ /* 0x000fe20000000f00 */
[----:B0-----:R-:W-:-:S07]  /*00a0*/  IMAD.U32 R0, RZ, RZ, UR4 ;  /* 0x00000004ff007e24 */ /* 0x001fce000f8e00ff */
[----:B------:R-:W-:Y:S05]  /*00b0*/  CALL.REL.NOINC `($__internal_0_$__cuda_sm20_rcp_rn_f32_slowpath) ;  /* 0x0000000c00187944 */ /* 0x000fea0003c00000 */
[----:B------:R-:W-:Y:S01]  /*00c0*/  MOV R6, R0 ;  /* 0x0000000000067202 */ /* 0x000fe20000000f00 */
[----:B------:R-:W-:Y:S06]  /*00d0*/  BRA `(.L_x_1) ;  /* 0x0000000000107947 */ /* 0x000fec0003800000 */
.L_x_0:
[----:B------:R-:W0:Y:S02]  /*00e0*/  MUFU.RCP R6, R7 ;  /* 0x0000000700067308 */ /* 0x000e240000001000 */
[----:B0-----:R-:W-:-:S04]  /*00f0*/  FFMA R0, R6, R7, -1 ;  /* 0xbf80000006007423 */ /* 0x001fc80000000007 */
[----:B------:R-:W-:-:S04]  /*0100*/  FADD.FTZ R5, -R0, -RZ ;  /* 0x800000ff00057221 */ /* 0x000fc80000010100 */
[----:B------:R-:W-:-:S07]  /*0110*/  FFMA R6, R6, R5, R6 ;  /* 0x0000000506067223 */ /* 0x000fce0000000006 */
.L_x_1:
[----:B------:R-:W0:Y:S01]  /*0120*/  LDC R9, c[0x0][0x3a8] ;  /* 0x0000ea00ff097b82 */ /* 0x000e220000000800 */
[----:B------:R-:W1:Y:S01]  /*0130*/  S2R R5, SR_TID.Y ;  /* 0x0000000000057919 */ /* 0x000e620000002200 */
[----:B------:R-:W2:Y:S01]  /*0140*/  S2R R4, SR_TID.X ;  /* 0x0000000000047919 */ /* 0x000ea20000002100 */
[----:B0-----:R-:W-:-:S05]  /*0150*/  VIADD R0, R9, 0x1800000 ;  /* 0x0180000009007836 */ /* 0x001fca0000000000 */
[----:B------:R-:W-:-:S04]  /*0160*/  LOP3.LUT R0, R0, 0x7f800000, RZ, 0xc0, !PT ;  /* 0x7f80000000007812 */ /* 0x000fc800078ec0ff */
[----:B------:R-:W-:-:S13]  /*0170*/  ISETP.GT.U32.AND P0, PT, R0, 0x1ffffff, PT ;  /* 0x01ffffff0000780c */ /* 0x000fda0003f04070 */
[----:B-12---:R-:W-:Y:S05]  /*0180*/  @P0 BRA `(.L_x_2) ;  /* 0x0000000000100947 */ /* 0x006fea0003800000 */
[----:B------:R-:W0:Y:S01]  /*0190*/  LDC R0, c[0x0][0x3a8] ;  /* 0x0000ea00ff007b82 */ /* 0x000e220000000800 */
[----:B------:R-:W-:-:S07]  /*01a0*/  MOV R10, 0x1c0 ;  /* 0x000001c0000a7802 */ /* 0x000fce0000000f00 */
[----:B0-----:R-:W-:Y:S05]  /*01b0*/  CALL.REL.NOINC `($__internal_0_$__cuda_sm20_rcp_rn_f32_slowpath) ;  /* 0x0000000800d87944 */ /* 0x001fea0003c00000 */
[----:B------:R-:W-:Y:S05]  /*01c0*/  BRA `(.L_x_3) ;  /* 0x0000000000107947 */ /* 0x000fea0003800000 */
.L_x_2:
[----:B------:R-:W0:Y:S02]  /*01d0*/  MUFU.RCP R0, R9 ;  /* 0x0000000900007308 */ /* 0x000e240000001000 */
[----:B0-----:R-:W-:-:S04]  /*01e0*/  FFMA R7, R0, R9, -1 ;  /* 0xbf80000000077423 */ /* 0x001fc80000000009 */
[----:B------:R-:W-:-:S04]  /*01f0*/  FADD.FTZ R7, -R7, -RZ ;  /* 0x800000ff07077221 */ /* 0x000fc80000010100 */
[----:B------:R-:W-:-:S07]  /*0200*/  FFMA R0, R0, R7, R0 ;  /* 0x0000000700007223 */ /* 0x000fce0000000000 */
.L_x_3:
[----:B------:R-:W0:Y:S01]  /*0210*/  LDC R7, c[0x0][0x398] ;  /* 0x0000e600ff077b82 */ /* 0x000e220000000800 */
[----:B------:R-:W-:Y:S01]  /*0220*/  IMAD R4, R3, 0x10, R4 ;  /* 0x0000001003047824 */ /* 0x000fe200078e0204 */
[----:B------:R-:W-:Y:S01]  /*0230*/  LEA R5, R2, R5, 0x4 ;  /* 0x0000000502057211 */ /* 0x000fe200078e20ff */
[----:B------:R-:W1:Y:S01]  /*0240*/  LDCU.64 UR4, c[0x0][0x358] ;  /* 0x00006b00ff0477ac */ /* 0x000e620008000a00 */
[----:B------:R-:W-:Y:S02]  /*0250*/  BSSY.RECONVERGENT B0, `(.L_x_4) ;  /* 0x0000082000007945 */ /* 0x000fe40003800200 */
[C---:B------:R-:W-:Y:S01]  /*0260*/  LOP3.LUT P0, RZ, R5.reuse, R4, RZ, 0xfc, !PT ;  /* 0x0000000405ff7212 */ /* 0x040fe2000780fcff */
[----:B0-----:R-:W-:-:S04]  /*0270*/  IMAD R2, R5, R7, R4 ;  /* 0x0000000705027224 */ /* 0x001fc800078e0204 */
[C-C-:B------:R-:W-:Y:S01]  /*0280*/  IMAD.IADD R8, R2.reuse, 0x1, -R7.reuse ;  /* 0x0000000102087824 */ /* 0x140fe200078e0a07 */
[C---:B------:R-:W-:Y:S01]  /*0290*/  IADD3 R11, PT, PT, R2.reuse, 0x1, RZ ;  /* 0x00000001020b7810 */ /* 0x040fe20007ffe0ff */
[----:B------:R-:W-:-:S06]  /*02a0*/  IMAD.IADD R9, R2, 0x1, R7 ;  /* 0x0000000102097824 */ /* 0x000fcc00078e0207 */
[----:B-1----:R-:W-:Y:S05]  /*02b0*/  @P0 BRA `(.L_x_5) ;  /* 0x0000000000300947 */ /* 0x002fea0003800000 */
[----:B------:R-:W0:Y:S02]  /*02c0*/  LDC.64 R16, c[0x0][0x388] ;  /* 0x0000e200ff107b82 */ /* 0x000e240000000a00 */
[----:B0-----:R-:W-:-:S04]  /*02d0*/  IMAD.WIDE.U32 R14, R2, 0x4, R16 ;  /* 0x00000004020e7825 */ /* 0x001fc800078e0010 */
[--C-:B------:R-:W-:Y:S01]  /*02e0*/  IMAD.WIDE.U32 R10, R11, 0x4, R16.reuse ;  /* 0x000000040b0a7825 */ /* 0x100fe200078e0010 */
[----:B------:R-:W2:Y:S03]  /*02f0*/  LDG.E R5, desc[UR4][R14.64] ;  /* 0x000000040e057981 */ /* 0x000ea6000c1e1900 */
[----:B------:R-:W-:Y:S02]  /*0300*/  IMAD.WIDE R16, R9, 0x4, R16 ;  /* 0x0000000409107825 */ /* 0x000fe400078e0210 */
[----:B------:R0:W5:Y:S04]  /*0310*/  LDG.E R9, desc[UR4][R10.64] ;  /* 0x000000040a097981 */ /* 0x000168000c1e1900 */
[----:B------:R0:W5:Y:S01]  /*0320*/  LDG.E R7, desc[UR4][R16.64] ;  /* 0x0000000410077981 */ /* 0x000162000c1e1900 */
[----:B------:R-:W-:-:S02]  /*0330*/  IMAD.MOV.U32 R8, RZ, RZ, R0 ;  /* 0x000000ffff087224 */ /* 0x000fc400078e0000 */
[----:B------:R-:W-:Y:S02]  /*0340*/  IMAD.MOV.U32 R3, RZ, RZ, RZ ;  /* 0x000000ffff037224 */ /* 0x000fe400078e00ff */
[----:B--2---:R-:W-:Y:S01]  /*0350*/  IMAD.MOV.U32 R4, RZ, RZ, R5 ;  /* 0x000000ffff047224 */ /* 0x004fe200078e0005 */
[----:B------:R-:W-:Y:S01]  /*0360*/  MOV R12, R5 ;  /* 0x00000005000c7202 */ /* 0x000fe20000000f00 */
[----:B0-----:R-:W-:Y:S06]  /*0370*/  BRA `(.L_x_6) ;  /* 0x0000000400bc7947 */ /* 0x001fec0003800000 */
.L_x_5:
[----:B------:R-:W-:-:S05]  /*0380*/  VIADD R3, R7, 0xffffffff ;  /* 0xffffffff07037836 */ /* 0x000fca0000000000 */
[----:B------:R-:W-:-:S04]  /*0390*/  ISETP.NE.AND P0, PT, R4, R3, PT ;  /* 0x000000030400720c */ /* 0x000fc80003f05270 */
[----:B------:R-:W-:-:S13]  /*03a0*/  ISETP.NE.OR P1, PT, R5, RZ, P0 ;  /* 0x000000ff0500720c */ /* 0x000fda0000725670 */
[----:B------:R-:W-:Y:S05]  /*03b0*/  @P1 BRA `(.L_x_7) ;  /* 0x00000000002c1947 */ /* 0x000fea0003800000 */
[----:B------:R-:W0:Y:S02]  /*03c0*/  LDC.64 R4, c[0x0][0x388] ;  /* 0x0000e200ff047b82 */ /* 0x000e240000000a00 */
[----:B0-----:R-:W-:-:S05]  /*03d0*/  IMAD.WIDE.U32 R14, R2, 0x4, R4 ;  /* 0x00000004020e7825 */ /* 0x001fca00078e0004 */
[----:B------:R-:W2:Y:S01]  /*03e0*/  LDG.E R5, desc[UR4][R14.64] ;  /* 0x000000040e057981 */ /* 0x000ea2000c1e1900 */
[----:B------:R-:W-:-:S03]  /*03f0*/  IMAD.WIDE R10, R7, 0x4, R14 ;  /* 0x00000004070a7825 */ /* 0x000fc600078e020e */
[----:B------:R0:W5:Y:S04]  /*0400*/  LDG.E R9, desc[UR4][R14.64+-0x4] ;  /* 0xfffffc040e097981 */ /* 0x000168000c1e1900 */
[----:B------:R0:W5:Y:S01]  /*0410*/  LDG.E R7, desc[UR4][R10.64] ;  /* 0x000000040a077981 */ /* 0x000162000c1e1900 */
[----:B------:R-:W-:Y:S01]  /*0420*/  HFMA2 R3, -RZ, RZ, 0, 0 ;  /* 0x00000000ff037431 */ /* 0x000fe200000001ff */
[----:B------:R-:W-:Y:S01]  /*0430*/  MOV R8, R0 ;  /* 0x0000000000087202 */ /* 0x000fe20000000f00 */
[--C-:B--2---:R-:W-:Y:S02]  /*0440*/  IMAD.MOV.U32 R4, RZ, RZ, R5.reuse ;  /* 0x000000ffff047224 */ /* 0x104fe400078e0005 */
[----:B------:R-:W-:Y:S01]  /*0450*/  IMAD.MOV.U32 R12, RZ, RZ, R5 ;  /* 0x000000ffff0c7224 */ /* 0x000fe200078e0005 */
[----:B0-----:R-:W-:Y:S06]  /*0460*/  BRA `(.L_x_6) ;  /* 0x0000000400807947 */ /* 0x001fec0003800000 */
.L_x_7:
[----:B------:R-:W0:Y:S02]  /*0470*/  LDC R10, c[0x0][0x39c] ;  /* 0x0000e700ff0a7b82 */ /* 0x000e240000000800 */
[----:B0-----:R-:W-:-:S05]  /*0480*/  VIADD R10, R10, 0xffffffff ;  /* 0xffffffff0a0a7836 */ /* 0x001fca0000000000 */
[----:B------:R-:W-:-:S13]  /*0490*/  ISETP.NE.OR P1, PT, R5, R10, P0 ;  /* 0x0000000a0500720c */ /* 0x000fda0000725670 */
[----:B------:R-:W-:Y:S05]  /*04a0*/  @P1 BRA `(.L_x_8) ;  /* 0x00000000002c1947 */ /* 0x000fea0003800000 */
[----:B------:R-:W0:Y:S02]  /*04b0*/  LDC.64 R14, c[0x0][0x388] ;  /* 0x0000e200ff0e7b82 */ /* 0x000e240000000a00 */
[----:B0-----:R-:W-:-:S04]  /*04c0*/  IMAD.WIDE R10, R2, 0x4, R14 ;  /* 0x00000004020a7825 */ /* 0x001fc800078e020e */
[----:B------:R-:W-:Y:S01]  /*04d0*/  IMAD.WIDE R14, R8, 0x4, R14 ;  /* 0x00000004080e7825 */ /* 0x000fe200078e020e */
[----:B------:R-:W2:Y:S04]  /*04e0*/  LDG.E R5, desc[UR4][R10.64] ;  /* 0x000000040a057981 */ /* 0x000ea8000c1e1900 */
[----:B------:R0:W5:Y:S04]  /*04f0*/  LDG.E R7, desc[UR4][R14.64] ;  /* 0x000000040e077981 */ /* 0x000168000c1e1900 */
[----:B------:R0:W5:Y:S01]  /*0500*/  LDG.E R9, desc[UR4][R10.64+-0x4] ;  /* 0xfffffc040a097981 */ /* 0x000162000c1e1900 */
[----:B------:R-:W-:Y:S01]  /*0510*/  SHF.R.S32.HI R3, RZ, 0x1f, R2 ;  /* 0x0000001fff037819 */ /* 0x000fe20000011402 */
[----:B------:R-:W-:Y:S01]  /*0520*/  IMAD.MOV.U32 R8, RZ, RZ, R0 ;  /* 0x000000ffff087224 */ /* 0x000fe200078e0000 */
[----:B--2---:R-:W-:Y:S01]  /*0530*/  MOV R4, R5 ;  /* 0x0000000500047202 */ /* 0x004fe20000000f00 */
[----:B------:R-:W-:Y:S01]  /*0540*/  IMAD.MOV.U32 R12, RZ, RZ, R5 ;  /* 0x000000ffff0c7224 */ /* 0x000fe200078e0005 */
[----:B0-----:R-:W-:Y:S06]  /*0550*/  BRA `(.L_x_6) ;  /* 0x0000000400447947 */ /* 0x001fec0003800000 */
.L_x_8:
[----:B------:R-:W-:-:S04]  /*0560*/  ISETP.NE.AND P1, PT, R4, RZ, PT ;  /* 0x000000ff0400720c */ /* 0x000fc80003f25270 */
        /* <DEDUP_REMOVED lines=13> */
.L_x_9:
[----:B------:R-:W-:-:S13]  /*0640*/  ISETP.NE.AND P2, PT, R5, RZ, PT ;  /* 0x000000ff0500720c */ /* 0x000fda0003f45270 */
[----:B------:R-:W-:Y:S05]  /*0650*/  @P2 BRA `(.L_x_10) ;  /* 0x0000000000382947 */ /* 0x000fea0003800000 */
[----:B------:R-:W0:Y:S02]  /*0660*/  LDC.64 R4, c[0x0][0x388] ;  /* 0x0000e200ff047b82 */ /* 0x000e240000000a00 */
[----:B0-----:R-:W-:-:S04]  /*0670*/  IMAD.WIDE.U32 R14, R2, 0x4, R4 ;  /* 0x00000004020e7825 */ /* 0x001fc800078e0004 */
[----:B------:R-:W-:Y:S01]  /*0680*/  IMAD.WIDE.U32 R10, R11, 0x4, R4 ;  /* 0x000000040b0a7825 */ /* 0x000fe200078e0004 */
[----:B------:R-:W2:Y:S03]  /*0690*/  LDG.E R9, desc[UR4][R14.64+-0x4] ;  /* 0xfffffc040e097981 */ /* 0x000ea6000c1e1900 */
[----:B------:R-:W-:Y:S01]  /*06a0*/  IMAD.WIDE R16, R7, 0x4, R14 ;  /* 0x0000000407107825 */ /* 0x000fe200078e020e */
[----:B------:R-:W3:Y:S04]  /*06b0*/  LDG.E R4, desc[UR4][R14.64] ;  /* 0x000000040e047981 */ /* 0x000ee8000c1e1900 */
[----:B------:R-:W2:Y:S04]  /*06c0*/  LDG.E R10, desc[UR4][R10.64] ;  /* 0x000000040a0a7981 */ /* 0x000ea8000c1e1900 */
[----:B------:R0:W5:Y:S01]  /*06d0*/  LDG.E R7, desc[UR4][R16.64] ;  /* 0x0000000410077981 */ /* 0x000162000c1e1900 */
[----:B------:R-:W-:-:S02]  /*06e0*/  IMAD.MOV.U32 R8, RZ, RZ, R0 ;  /* 0x000000ffff087224 */ /* 0x000fc400078e0000 */
[----:B------:R-:W-:Y:S02]  /*06f0*/  IMAD.MOV.U32 R3, RZ, RZ, RZ ;  /* 0x000000ffff037224 */ /* 0x000fe400078e00ff */
[----:B---3--:R-:W-:Y:S01]  /*0700*/  FADD R12, R4, R4 ;  /* 0x00000004040c7221 */ /* 0x008fe20000000000 */
[----:B------:R-:W-:Y:S01]  /*0710*/  MOV R5, R4 ;  /* 0x0000000400057202 */ /* 0x000fe20000000f00 */
[----:B--2---:R-:W-:Y:S01]  /*0720*/  FADD R9, R10, R9 ;  /* 0x000000090a097221 */ /* 0x004fe20000000000 */
[----:B0-----:R-:W-:Y:S06]  /*0730*/  BRA `(.L_x_6) ;  /* 0x0000000000cc7947 */ /* 0x001fec0003800000 */
.L_x_10:
[----:B------:R-:W-:Y:S01]  /*0740*/  SHF.R.S32.HI R3, RZ, 0x1f, R2 ;  /* 0x0000001fff037819 */ /* 0x000fe20000011402 */
[----:B------:R-:W-:Y:S06]  /*0750*/  @P0 BRA `(.L_x_11) ;  /* 0x0000000000380947 */ /* 0x000fec0003800000 */
[----:B------:R-:W0:Y:S02]  /*0760*/  LDC.64 R4, c[0x0][0x388] ;  /* 0x0000e200ff047b82 */ /* 0x000e240000000a00 */
[----:B0-----:R-:W-:-:S04]  /*0770*/  IMAD.WIDE R16, R8, 0x4, R4 ;  /* 0x0000000408107825 */ /* 0x001fc800078e0204 */
[----:B------:R-:W-:Y:S02]  /*0780*/  IMAD.WIDE R14, R9, 0x4, R4 ;  /* 0x00000004090e7825 */ /* 0x000fe400078e0204 */
[----:B------:R-:W2:Y:S02]  /*0790*/  LDG.E R9, desc[UR4][R16.64] ;  /* 0x0000000410097981 */ /* 0x000ea4000c1e1900 */
[----:B------:R-:W-:Y:S02]  /*07a0*/  IMAD.WIDE R10, R7, 0x4, R16 ;  /* 0x00000004070a7825 */ /* 0x000fe400078e0210 */
[----:B------:R-:W2:Y:S04]  /*07b0*/  LDG.E R14, desc[UR4][R14.64] ;  /* 0x000000040e0e7981 */ /* 0x000ea8000c1e1900 */
[----:B------:R-:W3:Y:S04]  /*07c0*/  LDG.E R4, desc[UR4][R10.64] ;  /* 0x000000040a047981 */ /* 0x000ee8000c1e1900 */
[----:B------:R0:W5:Y:S01]  /*07d0*/  LDG.E R7, desc[UR4][R10.64+-0x4] ;  /* 0xfffffc040a077981 */ /* 0x000162000c1e1900 */
[----:B------:R-:W-:Y:S01]  /*07e0*/  IMAD.MOV.U32 R8, RZ, RZ, R6 ;  /* 0x000000ffff087224 */ /* 0x000fe200078e0006 */
[----:B------:R-:W-:Y:S01]  /*07f0*/  MOV R6, R0 ;  /* 0x0000000000067202 */ /* 0x000fe20000000f00 */
[----:B--2---:R-:W-:Y:S01]  /*0800*/  FADD R9, R14, R9 ;  /* 0x000000090e097221 */ /* 0x004fe20000000000 */
[--C-:B---3--:R-:W-:Y:S01]  /*0810*/  FADD R12, R4, R4.reuse ;  /* 0x00000004040c7221 */ /* 0x108fe20000000000 */
[----:B------:R-:W-:Y:S01]  /*0820*/  IMAD.MOV.U32 R5, RZ, RZ, R4 ;  /* 0x000000ffff057224 */ /* 0x000fe200078e0004 */
[----:B0-----:R-:W-:Y:S06]  /*0830*/  BRA `(.L_x_6) ;  /* 0x00000000008c7947 */ /* 0x001fec0003800000 */
.L_x_11:
[----:B------:R-:W-:-:S13]  /*0840*/  ISETP.NE.AND P0, PT, R5, R10, PT ;  /* 0x0000000a0500720c */ /* 0x000fda0003f05270 */
[----:B------:R-:W-:Y:S05]  /*0850*/  @P0 BRA `(.L_x_12) ;  /* 0x0000000000300947 */ /* 0x000fea0003800000 */
[----:B------:R-:W0:Y:S02]  /*0860*/  LDC.64 R10, c[0x0][0x388] ;  /* 0x0000e200ff0a7b82 */ /* 0x000e240000000a00 */
[----:B0-----:R-:W-:-:S04]  /*0870*/  IMAD.WIDE R14, R2, 0x4, R10 ;  /* 0x00000004020e7825 */ /* 0x001fc800078e020a */
[----:B------:R-:W-:Y:S01]  /*0880*/  IMAD.WIDE R10, R8, 0x4, R10 ;  /* 0x00000004080a7825 */ /* 0x000fe200078e020a */
[----:B------:R-:W2:Y:S04]  /*0890*/  LDG.E R9, desc[UR4][R14.64+0x4] ;  /* 0x000004040e097981 */ /* 0x000ea8000c1e1900 */
[----:B------:R-:W2:Y:S04]  /*08a0*/  LDG.E R12, desc[UR4][R14.64+-0x4] ;  /* 0xfffffc040e0c7981 */ /* 0x000ea8000c1e1900 */
[----:B------:R-:W3:Y:S04]  /*08b0*/  LDG.E R4, desc[UR4][R14.64] ;  /* 0x000000040e047981 */ /* 0x000ee8000c1e1900 */
[----:B------:R0:W5:Y:S01]  /*08c0*/  LDG.E R7, desc[UR4][R10.64] ;  /* 0x000000040a077981 */ /* 0x000162000c1e1900 */
[----:B------:R-:W-:-:S02]  /*08d0*/  IMAD.MOV.U32 R8, RZ, RZ, R0 ;  /* 0x000000ffff087224 */ /* 0x000fc400078e0000 */
[----:B--2---:R-:W-:Y:S01]  /*08e0*/  FADD R9, R12, R9 ;  /* 0x000000090c097221 */ /* 0x004fe20000000000 */
[----:B---3--:R-:W-:Y:S01]  /*08f0*/  FADD R12, R4, R4 ;  /* 0x00000004040c7221 */ /* 0x008fe20000000000 */
[----:B------:R-:W-:Y:S01]  /*0900*/  MOV R5, R4 ;  /* 0x0000000400057202 */ /* 0x000fe20000000f00 */
[----:B0-----:R-:W-:Y:S06]  /*0910*/  BRA `(.L_x_6) ;  /* 0x0000000000547947 */ /* 0x001fec0003800000 */
.L_x_12:
[----:B------:R-:W0:Y:S02]  /*0920*/  LDC.64 R4, c[0x0][0x388] ;  /* 0x0000e200ff047b82 */ /* 0x000e240000000a00 */
[----:B0-----:R-:W-:-:S04]  /*0930*/  IMAD.WIDE R10, R9, 0x4, R4 ;  /* 0x00000004090a7825 */ /* 0x001fc800078e0204 */
[----:B------:R-:W-:Y:S02]  /*0940*/  IMAD.WIDE R4, R8, 0x4, R4 ;  /* 0x0000000408047825 */ /* 0x000fe400078e0204 */
[----:B------:R-:W2:Y:S02]  /*0950*/  LDG.E R10, desc[UR4][R10.64] ;  /* 0x000000040a0a7981 */ /* 0x000ea4000c1e1900 */
[----:B------:R-:W-:Y:S02]  /*0960*/  IMAD.WIDE R12, R7, 0x4, R4 ;  /* 0x00000004070c7825 */ /* 0x000fe400078e0204 */
[----:B------:R-:W2:Y:S04]  /*0970*/  LDG.E R5, desc[UR4][R4.64] ;  /* 0x0000000404057981 */ /* 0x000ea8000c1e1900 */
[----:B------:R-:W3:Y:S04]  /*0980*/  LDG.E R7, desc[UR4][R12.64+0x4] ;  /* 0x000004040c077981 */ /* 0x000ee8000c1e1900 */
[----:B------:R-:W3:Y:S04]  /*0990*/  @P1 LDG.E R14, desc[UR4][R12.64+-0x4] ;  /* 0xfffffc040c0e1981 */ /* 0x000ee8000c1e1900 */
[----:B------:R-:W4:Y:S01]  /*09a0*/  LDG.E R4, desc[UR4][R12.64] ;  /* 0x000000040c047981 */ /* 0x000f22000c1e1900 */
[----:B------:R-:W-:-:S02]  /*09b0*/  @!P1 IMAD.MOV.U32 R8, RZ, RZ, R6 ;  /* 0x000000ffff089224 */ /* 0x000fc400078e0006 */
[----:B------:R-:W-:-:S05]  /*09c0*/  @!P1 IMAD.MOV.U32 R6, RZ, RZ, R0 ;  /* 0x000000ffff069224 */ /* 0x000fca00078e0000 */
[----:B------:R-:W-:Y:S01]  /*09d0*/  @P1 MOV R8, R6 ;  /* 0x0000000600081202 */ /* 0x000fe20000000f00 */
[----:B------:R-:W-:Y:S02]  /*09e0*/  @P1 IMAD.MOV.U32 R6, RZ, RZ, R0 ;  /* 0x000000ffff061224 */ /* 0x000fe400078e0000 */
[----:B--2---:R-:W-:Y:S01]  /*09f0*/  FADD R9, R10, R5 ;  /* 0x000000050a097221 */ /* 0x004fe20000000000 */
[--C-:B----4-:R-:W-:Y:S01]  /*0a00*/  FADD R0, R4, R4.reuse ;  /* 0x0000000404007221 */ /* 0x110fe20000000000 */
[--C-:B------:R-:W-:Y:S02]  /*0a10*/  @!P1 IMAD.MOV.U32 R5, RZ, RZ, R4.reuse ;  /* 0x000000ffff059224 */ /* 0x100fe400078e0004 */
[----:B---3--:R-:W-:Y:S01]  /*0a20*/  @P1 FADD R7, R14, R7 ;  /* 0x000000070e071221 */ /* 0x008fe20000000000 */
[----:B------:R-:W-:Y:S01]  /*0a30*/  @P1 IMAD.MOV.U32 R5, RZ, RZ, R4 ;  /* 0x000000ffff051224 */ /* 0x000fe200078e0004 */
[-C--:B------:R-:W-:Y:S01]  /*0a40*/  @!P1 MOV R12, R0.reuse ;  /* 0x00000000000c9202 */ /* 0x080fe20000000f00 */
[----:B------:R-:W-:Y:S01]  /*0a50*/  @P1 IMAD.MOV.U32 R4, RZ, RZ, R0 ;  /* 0x000000ffff041224 */ /* 0x000fe200078e0000 */
[----:B------:R-:W-:-:S07]  /*0a60*/  @P1 MOV R12, R0 ;  /* 0x00000000000c1202 */ /* 0x000fce0000000f00 */
.L_x_6:
[----:B------:R-:W-:Y:S05]  /*0a70*/  BSYNC.RECONVERGENT B0 ;  /* 0x0000000000007941 */ /* 0x000fea0003800200 */
.L_x_4:
[----:B------:R-:W0:Y:S02]  /*0a80*/  LDC R13, c[0x0][0x3ac] ;  /* 0x0000eb00ff0d7b82 */ /* 0x000e240000000800 */
[----:B0-----:R-:W-:-:S05]  /*0a90*/  VIADD R0, R13, 0x1800000 ;  /* 0x018000000d007836 */ /* 0x001fca0000000000 */
[----:B------:R-:W-:-:S04]  /*0aa0*/  LOP3.LUT R0, R0, 0x7f800000, RZ, 0xc0, !PT ;  /* 0x7f80000000007812 */ /* 0x000fc800078ec0ff */
[----:B------:R-:W-:-:S13]  /*0ab0*/  ISETP.GT.U32.AND P0, PT, R0, 0x1ffffff, PT ;  /* 0x01ffffff0000780c */ /* 0x000fda0003f04070 */
[----:B------:R-:W-:Y:S05]  /*0ac0*/  @P0 BRA `(.L_x_13) ;  /* 0x0000000000140947 */ /* 0x000fea0003800000 */
[----:B------:R-:W0:Y:S01]  /*0ad0*/  LDC R0, c[0x0][0x3ac] ;  /* 0x0000eb00ff007b82 */ /* 0x000e220000000800 */
[----:B------:R-:W-:-:S07]  /*0ae0*/  MOV R10, 0xb00 ;  /* 0x00000b00000a7802 */ /* 0x000fce0000000f00 */
[----:B0----5:R-:W-:Y:S05]  /*0af0*/  CALL.REL.NOINC `($__internal_0_$__cuda_sm20_rcp_rn_f32_slowpath) ;  /* 0x0000000000887944 */ /* 0x021fea0003c00000 */
[----:B------:R-:W-:Y:S01]  /*0b00*/  IMAD.MOV.U32 R10, RZ, RZ, R0 ;  /* 0x000000ffff0a7224 */ /* 0x000fe200078e0000 */
[----:B------:R-:W-:Y:S06]  /*0b10*/  BRA `(.L_x_14) ;  /* 0x0000000000107947 */ /* 0x000fec0003800000 */
.L_x_13:
[----:B------:R-:W0:Y:S02]  /*0b20*/  MUFU.RCP R10, R13 ;  /* 0x0000000d000a7308 */ /* 0x000e240000001000 */
[----:B0-----:R-:W-:-:S04]  /*0b30*/  FFMA R0, R10, R13, -1 ;  /* 0xbf8000000a007423 */ /* 0x001fc8000000000d */
[----:B------:R-:W-:-:S04]  /*0b40*/  FADD.FTZ R11, -R0, -RZ ;  /* 0x800000ff000b7221 */ /* 0x000fc80000010100 */
[----:B------:R-:W-:-:S07]  /*0b50*/  FFMA R10, R10, R11, R10 ;  /* 0x0000000b0a0a7223 */ /* 0x000fce000000000a */
.L_x_14:
[----:B------:R-:W0:Y:S01]  /*0b60*/  LDCU.64 UR6, c[0x0][0x380] ;  /* 0x00007000ff0677ac */ /* 0x000e220008000a00 */
[----:B------:R-:W1:Y:S01]  /*0b70*/  LDC R13, c[0x0][0x3a0] ;  /* 0x0000e800ff0d7b82 */ /* 0x000e620000000800 */
[C---:B0-----:R-:W-:Y:S01]  /*0b80*/  LEA R14, P0, R2.reuse, UR6, 0x2 ;  /* 0x00000006020e7c11 */ /* 0x041fe2000f8010ff */
[----:B------:R-:W0:Y:S03]  /*0b90*/  LDCU UR6, c[0x0][0x3b0] ;  /* 0x00007600ff0677ac */ /* 0x000e260008000800 */
[----:B------:R-:W-:-:S05]  /*0ba0*/  LEA.HI.X R15, R2, UR7, R3, 0x2, P0 ;  /* 0x00000007020f7c11 */ /* 0x000fca00080f1403 */
[----:B------:R-:W2:Y:S01]  /*0bb0*/  LDG.E R14, desc[UR4][R14.64] ;  /* 0x000000040e0e7981 */ /* 0x000ea2000c1e1900 */
[----:B-1----:R-:W1:Y:S01]  /*0bc0*/  MUFU.RCP R0, R13 ;  /* 0x0000000d00007308 */ /* 0x002e620000001000 */
[----:B-----5:R-:W-:Y:S01]  /*0bd0*/  FADD R9, -R12, R9 ;  /* 0x000000090c097221 */ /* 0x020fe20000000100 */
[----:B0-----:R-:W-:-:S06]  /*0be0*/  MOV R16, UR6 ;  /* 0x0000000600107c02 */ /* 0x001fcc0008000f00 */
[----:B------:R-:W0:Y:S01]  /*0bf0*/  FCHK P0, R16, R13 ;  /* 0x0000000d10007302 */ /* 0x000e220000000000 */
[----:B-1----:R-:W-:-:S04]  /*0c00*/  FFMA R3, R0, -R13, 1 ;  /* 0x3f80000000037423 */ /* 0x002fc8000000080d */
[----:B------:R-:W-:-:S04]  /*0c10*/  FFMA R0, R0, R3, R0 ;  /* 0x0000000300007223 */ /* 0x000fc80000000000 */
[----:B------:R-:W-:-:S04]  /*0c20*/  FFMA R3, R0, UR6, RZ ;  /* 0x0000000600037c23 */ /* 0x000fc800080000ff */
[----:B------:R-:W-:-:S04]  /*0c30*/  FFMA R11, R3, -R13, UR6 ;  /* 0x00000006030b7e23 */ /* 0x000fc8000800080d */
[----:B------:R-:W-:Y:S01]  /*0c40*/  FFMA R0, R0, R11, R3 ;  /* 0x0000000b00007223 */ /* 0x000fe20000000003 */
[----:B--2---:R-:W-:Y:S01]  /*0c50*/  FFMA R9, R9, R6, R14 ;  /* 0x0000000609097223 */ /* 0x004fe2000000000e */
[----:B0-----:R-:W-:Y:S06]  /*0c60*/  @!P0 BRA `(.L_x_15) ;  /* 0x0000000000088947 */ /* 0x001fec0003800000 */
[----:B------:R-:W-:-:S07]  /*0c70*/  MOV R6, 0xc90 ;  /* 0x00000c9000067802 */ /* 0x000fce0000000f00 */
[----:B------:R-:W-:Y:S05]  /*0c80*/  CALL.REL.NOINC `($__internal_1_$__cuda_sm3x_div_rn_noftz_f32_slowpath) ;  /* 0x0000000000f47944 */ /* 0x000fea0003c00000 */
.L_x_15:
[----:B------:R-:W0:Y:S01]  /*0c90*/  LDC.64 R12, c[0x0][0x390] ;  /* 0x0000e400ff0c7b82 */ /* 0x000e220000000a00 */
[----:B------:R-:W-:Y:S01]  /*0ca0*/  FADD R4, -R4, R7 ;  /* 0x0000000704047221 */ /* 0x000fe20000000100 */
[----:B------:R-:W-:-:S03]  /*0cb0*/  FADD R6, -R5, 80 ;  /* 0x42a0000005067421 */ /* 0x000fc60000000100 */
[----:B------:R-:W-:-:S04]  /*0cc0*/  FFMA R9, R4, R8, R9 ;  /* 0x0000000804097223 */ /* 0x000fc80000000009 */
[----:B------:R-:W-:-:S04]  /*0cd0*/  FFMA R6, R6, R10, R9 ;  /* 0x0000000a06067223 */ /* 0x000fc80000000009 */
[----:B------:R-:W-:Y:S01]  /*0ce0*/  FFMA R5, R6, R0, R5 ;  /* 0x0000000006057223 */ /* 0x000fe20000000005 */
[----:B0-----:R-:W-:-:S05]  /*0cf0*/  IMAD.WIDE R2, R2, 0x4, R12 ;  /* 0x0000000402027825 */ /* 0x001fca00078e020c */
[----:B------:R-:W-:Y:S01]  /*0d00*/  STG.E desc[UR4][R2.64], R5 ;  /* 0x0000000502007986 */ /* 0x000fe2000c101904 */
[----:B------:R-:W-:Y:S05]  /*0d10*/  EXIT ;  /* 0x000000000000794d */ /* 0x000fea0003800000 */
        .weak           $__internal_0_$__cuda_sm20_rcp_rn_f32_slowpath
        .type           $__internal_0_$__cuda_sm20_rcp_rn_f32_slowpath,@function
        .size           $__internal_0_$__cuda_sm20_rcp_rn_f32_slowpath,($__internal_1_$__cuda_sm3x_div_rn_noftz_f32_slowpath - $__internal_0_$__cuda_sm20_rcp_rn_f32_slowpath)
$__internal_0_$__cuda_sm20_rcp_rn_f32_slowpath:
[----:B------:R-:W-:-:S05]  /*0d20*/  IMAD.SHL.U32 R11, R0, 0x2, RZ ;  /* 0x00000002000b7824 */ /* 0x000fca00078e00ff */
[----:B------:R-:W-:-:S04]  /*0d30*/  SHF.R.U32.HI R11, RZ, 0x18, R11 ;  /* 0x00000018ff0b7819 */ /* 0x000fc8000001160b */
[----:B------:R-:W-:-:S13]  /*0d40*/  ISETP.NE.U32.AND P0, PT, R11, RZ, PT ;  /* 0x000000ff0b00720c */ /* 0x000fda0003f05070 */
[----:B------:R-:W-:Y:S05]  /*0d50*/  @P0 BRA `(.L_x_16) ;  /* 0x00000000002c0947 */ /* 0x000fea0003800000 */
[----:B------:R-:W-:-:S04]  /*0d60*/  SHF.L.U32 R11, R0, 0x1, RZ ;  /* 0x00000001000b7819 */ /* 0x000fc800000006ff */
[----:B------:R-:W-:-:S13]  /*0d70*/  ISETP.NE.AND P0, PT, R11, RZ, PT ;  /* 0x000000ff0b00720c */ /* 0x000fda0003f05270 */
[----:B------:R2:W3:Y:S01]  /*0d80*/  @!P0 MUFU.RCP R11, R0 ;  /* 0x00000000000b8308 */ /* 0x0004e20000001000 */
[----:B------:R-:W-:Y:S05]  /*0d90*/  @!P0 BRA `(.L_x_17) ;  /* 0x0000000000a48947 */ /* 0x000fea0003800000 */
[----:B------:R-:W-:-:S04]  /*0da0*/  FFMA R13, R0, 1.84467440737095516160e+19, RZ ;  /* 0x5f800000000d7823 */ /* 0x000fc800000000ff */
[----:B--2---:R-:W3:Y:S02]  /*0db0*/  MUFU.RCP R0, R13 ;  /* 0x0000000d00007308 */ /* 0x004ee40000001000 */
[----:B---3--:R-:W-:-:S04]  /*0dc0*/  FFMA R11, R13, R0, -1 ;  /* 0xbf8000000d0b7423 */ /* 0x008fc80000000000 */
[----:B------:R-:W-:-:S04]  /*0dd0*/  FADD.FTZ R11, -R11, -RZ ;  /* 0x800000ff0b0b7221 */ /* 0x000fc80000010100 */
[----:B------:R-:W-:-:S04]  /*0de0*/  FFMA R0, R0, R11, R0 ;  /* 0x0000000b00007223 */ /* 0x000fc80000000000 */
[----:B------:R-:W-:Y:S01]  /*0df0*/  FFMA R11, R0, 1.84467440737095516160e+19, RZ ;  /* 0x5f800000000b7823 */ /* 0x000fe200000000ff */
[----:B------:R-:W-:Y:S06]  /*0e00*/  BRA `(.L_x_17) ;  /* 0x0000000000887947 */ /* 0x000fec0003800000 */
.L_x_16:
[----:B------:R-:W-:-:S05]  /*0e10*/  VIADD R13, R11, 0xffffff03 ;  /* 0xffffff030b0d7836 */ /* 0x000fca0000000000 */
[----:B------:R-:W-:-:S13]  /*0e20*/  ISETP.GT.U32.AND P0, PT, R13, 0x1, PT ;  /* 0x000000010d00780c */ /* 0x000fda0003f04070 */
[----:B------:R-:W-:Y:S05]  /*0e30*/  @P0 BRA `(.L_x_18) ;  /* 0x0000000000780947 */ /* 0x000fea0003800000 */
[----:B------:R-:W-:Y:S01]  /*0e40*/  LOP3.LUT R14, R0, 0x7fffff, RZ, 0xc0, !PT ;  /* 0x007fffff000e7812 */ /* 0x000fe200078ec0ff */
[----:B------:R-:W-:Y:S02]  /*0e50*/  HFMA2 R18, -RZ, RZ, 0, 1.78813934326171875e-07 ;  /* 0x00000003ff127431 */ /* 0x000fe400000001ff */
[----:B------:R-:W-:Y:S01]  /*0e60*/  VIADD R11, R11, 0xffffff04 ;  /* 0xffffff040b0b7836 */ /* 0x000fe20000000000 */
[----:B------:R-:W-:-:S04]  /*0e70*/  LOP3.LUT R14, R14, 0x3f800000, RZ, 0xfc, !PT ;  /* 0x3f8000000e0e7812 */ /* 0x000fc800078efcff */
[----:B------:R-:W0:Y:S01]  /*0e80*/  MUFU.RCP R15, R14 ;  /* 0x0000000e000f7308 */ /* 0x000e220000001000 */
[----:B------:R-:W-:Y:S01]  /*0e90*/  SHF.L.U32 R19, R18, R13, RZ ;  /* 0x0000000d12137219 */ /* 0x000fe200000006ff */
[----:B0-----:R-:W-:-:S04]  /*0ea0*/  FFMA R16, R14, R15, -1 ;  /* 0xbf8000000e107423 */ /* 0x001fc8000000000f */
[----:B------:R-:W-:-:S04]  /*0eb0*/  FADD.FTZ R16, -R16, -RZ ;  /* 0x800000ff10107221 */ /* 0x000fc80000010100 */
[CCC-:B------:R-:W-:Y:S01]  /*0ec0*/  FFMA.RM R17, R15.reuse, R16.reuse, R15.reuse ;  /* 0x000000100f117223 */ /* 0x1c0fe2000000400f */
[----:B------:R-:W-:-:S04]  /*0ed0*/  FFMA.RP R16, R15, R16, R15 ;  /* 0x000000100f107223 */ /* 0x000fc8000000800f */
[C---:B------:R-:W-:Y:S02]  /*0ee0*/  LOP3.LUT R15, R17.reuse, 0x7fffff, RZ, 0xc0, !PT ;  /* 0x007fffff110f7812 */ /* 0x040fe400078ec0ff */
[----:B------:R-:W-:Y:S02]  /*0ef0*/  FSETP.NEU.FTZ.AND P0, PT, R17, R16, PT ;  /* 0x000000101100720b */ /* 0x000fe40003f1d000 */
[----:B------:R-:W-:Y:S02]  /*0f00*/  LOP3.LUT R16, R15, 0x800000, RZ, 0xfc, !PT ;  /* 0x008000000f107812 */ /* 0x000fe400078efcff */
[----:B------:R-:W-:Y:S02]  /*0f10*/  SEL R15, RZ, 0xffffffff, !P0 ;  /* 0xffffffffff0f7807 */ /* 0x000fe40004000000 */
[----:B------:R-:W-:Y:S02]  /*0f20*/  LOP3.LUT R14, R19, R16, RZ, 0xc0, !PT ;  /* 0x00000010130e7212 */ /* 0x000fe400078ec0ff */
[----:B------:R-:W-:Y:S01]  /*0f30*/  SHF.R.U32.HI R11, RZ, R11, R16 ;  /* 0x0000000bff0b7219 */ /* 0x000fe20000011610 */
[----:B------:R-:W-:Y:S01]  /*0f40*/  IMAD.MOV R15, RZ, RZ, -R15 ;  /* 0x000000ffff0f7224 */ /* 0x000fe200078e0a0f */
[----:B------:R-:W-:-:S04]  /*0f50*/  SHF.R.U32.HI R14, RZ, R13, R14 ;  /* 0x0000000dff0e7219 */ /* 0x000fc8000001160e */
[----:B------:R-:W-:Y:S02]  /*0f60*/  LOP3.LUT P1, RZ, R15, R13, R16, 0xf8, !PT ;  /* 0x0000000d0fff7212 */ /* 0x000fe4000782f810 */
[C---:B------:R-:W-:Y:S02]  /*0f70*/  LOP3.LUT P0, RZ, R14.reuse, 0x1, RZ, 0xc0, !PT ;  /* 0x000000010eff7812 */ /* 0x040fe4000780c0ff */
[----:B------:R-:W-:-:S04]  /*0f80*/  LOP3.LUT P2, RZ, R14, 0x2, RZ, 0xc0, !PT ;  /* 0x000000020eff7812 */ /* 0x000fc8000784c0ff */
[----:B------:R-:W-:Y:S02]  /*0f90*/  PLOP3.LUT P0, PT, P0, P1, P2, 0xe0, 0x0 ;  /* 0x000000000000781c */ /* 0x000fe40000703c20 */
[----:B------:R-:W-:Y:S02]  /*0fa0*/  LOP3.LUT P1, RZ, R0, 0x7fffff, RZ, 0xc0, !PT ;  /* 0x007fffff00ff7812 */ /* 0x000fe4000782c0ff */
[----:B------:R-:W-:-:S04]  /*0fb0*/  SEL R13, RZ, 0x1, !P0 ;  /* 0x00000001ff0d7807 */ /* 0x000fc80004000000 */
[----:B------:R-:W-:-:S04]  /*0fc0*/  IADD3 R13, PT, PT, -R13, RZ, RZ ;  /* 0x000000ff0d0d7210 */ /* 0x000fc80007ffe1ff */
[----:B------:R-:W-:-:S13]  /*0fd0*/  ISETP.GE.AND P0, PT, R13, RZ, PT ;  /* 0x000000ff0d00720c */ /* 0x000fda0003f06270 */
[----:B------:R-:W-:-:S05]  /*0fe0*/  @!P0 IADD3 R11, PT, PT, R11, 0x1, RZ ;  /* 0x000000010b0b8810 */ /* 0x000fca0007ffe0ff */
[----:B------:R-:W-:-:S05]  /*0ff0*/  @!P1 IMAD.SHL.U32 R11, R11, 0x2, RZ ;  /* 0x000000020b0b9824 */ /* 0x000fca00078e00ff */
[----:B------:R-:W-:Y:S01]  /*1000*/  LOP3.LUT R11, R11, 0x80000000, R0, 0xf8, !PT ;  /* 0x800000000b0b7812 */ /* 0x000fe200078ef800 */
[----:B------:R-:W-:Y:S06]  /*1010*/  BRA `(.L_x_17) ;  /* 0x0000000000047947 */ /* 0x000fec0003800000 */
.L_x_18:
[----:B------:R0:W1:Y:S02]  /*1020*/  MUFU.RCP R11, R0 ;  /* 0x00000000000b7308 */ /* 0x0000640000001000 */
.L_x_17:
[----:B0123--:R-:W-:Y:S01]  /*1030*/  MOV R0, R11 ;  /* 0x0000000b00007202 */ /* 0x00ffe20000000f00 */
[----:B------:R-:W-:-:S04]  /*1040*/  IMAD.MOV.U32 R11, RZ, RZ, 0x0 ;  /* 0x00000000ff0b7424 */ /* 0x000fc800078e00ff */
[----:B------:R-:W-:Y:S05]  /*1050*/  RET.REL.NODEC R10 `(_Z14calculate_tempPfS_S_iifffff) ;  /* 0xffffffec0ae87950 */ /* 0x000fea0003c3ffff */
        .weak           $__internal_1_$__cuda_sm3x_div_rn_noftz_f32_slowpath
        .type           $__internal_1_$__cuda_sm3x_div_rn_noftz_f32_slowpath,@function
        .size           $__internal_1_$__cuda_sm3x_div_rn_noftz_f32_slowpath,(.L_x_29 - $__internal_1_$__cuda_sm3x_div_rn_noftz_f32_slowpath)
$__internal_1_$__cuda_sm3x_div_rn_noftz_f32_slowpath:
[----:B------:R-:W0:Y:S08]  /*1060*/  LDC R3, c[0x0][0x3a0] ;  /* 0x0000e800ff037b82 */ /* 0x000e300000000800 */
[----:B------:R-:W1:Y:S08]  /*1070*/  LDC R0, c[0x0][0x3b0] ;  /* 0x0000ec00ff007b82 */ /* 0x000e700000000800 */
[----:B------:R-:W2:Y:S01]  /*1080*/  LDC R14, c[0x0][0x3b0] ;  /* 0x0000ec00ff0e7b82 */ /* 0x000ea20000000800 */
[----:B0-----:R-:W-:-:S07]  /*1090*/  SHF.R.U32.HI R12, RZ, 0x17, R3 ;  /* 0x00000017ff0c7819 */ /* 0x001fce0000011603 */
[----:B------:R-:W0:Y:S01]  /*10a0*/  LDC R15, c[0x0][0x3a0] ;  /* 0x0000e800ff0f7b82 */ /* 0x000e220000000800 */
[----:B------:R-:W-:Y:S02]  /*10b0*/  LOP3.LUT R12, R12, 0xff, RZ, 0xc0, !PT ;  /* 0x000000ff0c0c7812 */ /* 0x000fe400078ec0ff */
[----:B-1----:R-:W-:Y:S02]  /*10c0*/  SHF.R.U32.HI R11, RZ, 0x17, R0 ;  /* 0x00000017ff0b7819 */ /* 0x002fe40000011600 */
[----:B------:R-:W-:Y:S02]  /*10d0*/  IADD3 R17, PT, PT, R12, -0x1, RZ ;  /* 0xffffffff0c117810 */ /* 0x000fe40007ffe0ff */
[----:B------:R-:W-:Y:S02]  /*10e0*/  LOP3.LUT R13, R11, 0xff, RZ, 0xc0, !PT ;  /* 0x000000ff0b0d7812 */ /* 0x000fe400078ec0ff */
[----:B------:R-:W-:-:S03]  /*10f0*/  ISETP.GT.U32.AND P0, PT, R17, 0xfd, PT ;  /* 0x000000fd1100780c */ /* 0x000fc60003f04070 */
[----:B------:R-:W-:-:S05]  /*1100*/  VIADD R16, R13, 0xffffffff ;  /* 0xffffffff0d107836 */ /* 0x000fca0000000000 */
[----:B------:R-:W-:-:S13]  /*1110*/  ISETP.GT.U32.OR P0, PT, R16, 0xfd, P0 ;  /* 0x000000fd1000780c */ /* 0x000fda0000704470 */
[----:B------:R-:W-:Y:S01]  /*1120*/  @!P0 MOV R11, RZ ;  /* 0x000000ff000b8202 */ /* 0x000fe20000000f00 */
[----:B--2---:R-:W-:Y:S06]  /*1130*/  @!P0 BRA `(.L_x_19) ;  /* 0x00000000005c8947 */ /* 0x004fec0003800000 */
[----:B------:R-:W-:Y:S02]  /*1140*/  FSETP.GTU.FTZ.AND P0, PT, |R0|, +INF , PT ;  /* 0x7f8000000000780b */ /* 0x000fe40003f1c200 */
[----:B------:R-:W-:-:S04]  /*1150*/  FSETP.GTU.FTZ.AND P1, PT, |R3|, +INF , PT ;  /* 0x7f8000000300780b */ /* 0x000fc80003f3c200 */
[----:B------:R-:W-:-:S13]  /*1160*/  PLOP3.LUT P0, PT, P0, P1, PT, 0xf8, 0x8f ;  /* 0x00000000008f781c */ /* 0x000fda0000703f70 */
[----:B------:R-:W-:Y:S05]  /*1170*/  @P0 BRA `(.L_x_20) ;  /* 0x0000000400440947 */ /* 0x000fea0003800000 */
[----:B0-----:R-:W-:-:S13]  /*1180*/  LOP3.LUT P0, RZ, R15, 0x7fffffff, R14, 0xc8, !PT ;  /* 0x7fffffff0fff7812 */ /* 0x001fda000780c80e */
[----:B------:R-:W-:Y:S05]  /*1190*/  @!P0 BRA `(.L_x_21) ;  /* 0x0000000400348947 */ /* 0x000fea0003800000 */
[C---:B------:R-:W-:Y:S02]  /*11a0*/  FSETP.NEU.FTZ.AND P2, PT, |R0|.reuse, +INF , PT ;  /* 0x7f8000000000780b */ /* 0x040fe40003f5d200 */
[----:B------:R-:W-:Y:S02]  /*11b0*/  FSETP.NEU.FTZ.AND P1, PT, |R3|, +INF , PT ;  /* 0x7f8000000300780b */ /* 0x000fe40003f3d200 */
[----:B------:R-:W-:-:S11]  /*11c0*/  FSETP.NEU.FTZ.AND P0, PT, |R0|, +INF , PT ;  /* 0x7f8000000000780b */ /* 0x000fd60003f1d200 */
[----:B------:R-:W-:Y:S05]  /*11d0*/  @!P1 BRA !P2, `(.L_x_21) ;  /* 0x0000000400249947 */ /* 0x000fea0005000000 */
[----:B------:R-:W-:-:S04]  /*11e0*/  LOP3.LUT P2, RZ, R14, 0x7fffffff, RZ, 0xc0, !PT ;  /* 0x7fffffff0eff7812 */ /* 0x000fc8000784c0ff */
[----:B------:R-:W-:-:S13]  /*11f0*/  PLOP3.LUT P1, PT, P1, P2, PT, 0x2f, 0xf2 ;  /* 0x0000000000f2781c */ /* 0x000fda0000f24577 */
[----:B------:R-:W-:Y:S05]  /*1200*/  @P1 BRA `(.L_x_22) ;  /* 0x0000000400101947 */ /* 0x000fea0003800000 */
[----:B------:R-:W-:-:S04]  /*1210*/  LOP3.LUT P1, RZ, R15, 0x7fffffff, RZ, 0xc0, !PT ;  /* 0x7fffffff0fff7812 */ /* 0x000fc8000782c0ff */
[----:B------:R-:W-:-:S13]  /*1220*/  PLOP3.LUT P0, PT, P0, P1, PT, 0x2f, 0xf2 ;  /* 0x0000000000f2781c */ /* 0x000fda0000702577 */
[----:B------:R-:W-:Y:S05]  /*1230*/  @P0 BRA `(.L_x_23) ;  /* 0x0000000000f80947 */ /* 0x000fea0003800000 */
[----:B------:R-:W-:Y:S02]  /*1240*/  ISETP.GE.AND P0, PT, R16, RZ, PT ;  /* 0x000000ff1000720c */ /* 0x000fe40003f06270 */
[----:B------:R-:W-:-:S11]  /*1250*/  ISETP.GE.AND P1, PT, R17, RZ, PT ;  /* 0x000000ff1100720c */ /* 0x000fd60003f26270 */
[----:B------:R-:W-:Y:S01]  /*1260*/  @P0 IMAD.MOV.U32 R11, RZ, RZ, RZ ;  /* 0x000000ffff0b0224 */ /* 0x000fe200078e00ff */
[----:B------:R-:W-:Y:S01]  /*1270*/  @!P0 MOV R11, 0xffffffc0 ;  /* 0xffffffc0000b8802 */ /* 0x000fe20000000f00 */
[----:B------:R-:W-:Y:S01]  /*1280*/  @!P0 FFMA R14, R0, 1.84467440737095516160e+19, RZ ;  /* 0x5f800000000e8823 */ /* 0x000fe200000000ff */
[----:B------:R-:W-:-:S03]  /*1290*/  @!P1 FFMA R15, R3, 1.84467440737095516160e+19, RZ ;  /* 0x5f800000030f9823 */ /* 0x000fc600000000ff */
[----:B------:R-:W-:-:S07]  /*12a0*/  @!P1 VIADD R11, R11, 0x40 ;  /* 0x000000400b0b9836 */ /* 0x000fce0000000000 */
.L_x_19:
[----:B------:R-:W-:Y:S01]  /*12b0*/  LEA R0, R12, 0xc0800000, 0x17 ;  /* 0xc08000000c007811 */ /* 0x000fe200078eb8ff */
[----:B------:R-:W-:-:S03]  /*12c0*/  VIADD R13, R13, 0xffffff81 ;  /* 0xffffff810d0d7836 */ /* 0x000fc60000000000 */
[----:B0-----:R-:W-:Y:S01]  /*12d0*/  IADD3 R15, PT, PT, -R0, R15, RZ ;  /* 0x0000000f000f7210 */ /* 0x001fe20007ffe1ff */
[C---:B------:R-:W-:Y:S01]  /*12e0*/  IMAD R0, R13.reuse, -0x800000, R14 ;  /* 0xff8000000d007824 */ /* 0x040fe200078e020e */
[----:B------:R-:W-:Y:S02]  /*12f0*/  IADD3 R12, PT, PT, R13, 0x7f, -R12 ;  /* 0x0000007f0d0c7810 */ /* 0x000fe40007ffe80c */
[----:B------:R-:W0:Y:S01]  /*1300*/  MUFU.RCP R3, R15 ;  /* 0x0000000f00037308 */ /* 0x000e220000001000 */
[----:B------:R-:W-:Y:S01]  /*1310*/  FADD.FTZ R17, -R15, -RZ ;  /* 0x800000ff0f117221 */ /* 0x000fe20000010100 */
[----:B------:R-:W-:-:S03]  /*1320*/  IADD3 R12, PT, PT, R12, R11, RZ ;  /* 0x0000000b0c0c7210 */ /* 0x000fc60007ffe0ff */
[----:B0-----:R-:W-:-:S04]  /*1330*/  FFMA R16, R3, R17, 1 ;  /* 0x3f80000003107423 */ /* 0x001fc80000000011 */
[----:B------:R-:W-:-:S04]  /*1340*/  FFMA R16, R3, R16, R3 ;  /* 0x0000001003107223 */ /* 0x000fc80000000003 */
[----:B------:R-:W-:-:S04]  /*1350*/  FFMA R3, R0, R16, RZ ;  /* 0x0000001000037223 */ /* 0x000fc800000000ff */
[----:B------:R-:W-:-:S04]  /*1360*/  FFMA R14, R17, R3, R0 ;  /* 0x00000003110e7223 */ /* 0x000fc80000000000 */
[----:B------:R-:W-:-:S04]  /*1370*/  FFMA R19, R16, R14, R3 ;  /* 0x0000000e10137223 */ /* 0x000fc80000000003 */
[----:B------:R-:W-:-:S04]  /*1380*/  FFMA R14, R17, R19, R0 ;  /* 0x00000013110e7223 */ /* 0x000fc80000000000 */
[----:B------:R-:W-:-:S05]  /*1390*/  FFMA R0, R16, R14, R19 ;  /* 0x0000000e10007223 */ /* 0x000fca0000000013 */
[----:B------:R-:W-:-:S04]  /*13a0*/  SHF.R.U32.HI R3, RZ, 0x17, R0 ;  /* 0x00000017ff037819 */ /* 0x000fc80000011600 */
[----:B------:R-:W-:-:S05]  /*13b0*/  LOP3.LUT R3, R3, 0xff, RZ, 0xc0, !PT ;  /* 0x000000ff03037812 */ /* 0x000fca00078ec0ff */
[----:B------:R-:W-:-:S05]  /*13c0*/  IMAD.IADD R13, R3, 0x1, R12 ;  /* 0x00000001030d7824 */ /* 0x000fca00078e020c */
[----:B------:R-:W-:-:S04]  /*13d0*/  IADD3 R3, PT, PT, R13, -0x1, RZ ;  /* 0xffffffff0d037810 */ /* 0x000fc80007ffe0ff */
[----:B------:R-:W-:-:S13]  /*13e0*/  ISETP.GE.U32.AND P0, PT, R3, 0xfe, PT ;  /* 0x000000fe0300780c */ /* 0x000fda0003f06070 */
[----:B------:R-:W-:Y:S05]  /*13f0*/  @!P0 BRA `(.L_x_24) ;  /* 0x0000000000808947 */ /* 0x000fea0003800000 */
[----:B------:R-:W-:-:S13]  /*1400*/  ISETP.GT.AND P0, PT, R13, 0xfe, PT ;  /* 0x000000fe0d00780c */ /* 0x000fda0003f04270 */
[----:B------:R-:W-:Y:S05]  /*1410*/  @P0 BRA `(.L_x_25) ;  /* 0x00000000006c0947 */ /* 0x000fea0003800000 */
[----:B------:R-:W-:-:S13]  /*1420*/  ISETP.GE.AND P0, PT, R13, 0x1, PT ;  /* 0x000000010d00780c */ /* 0x000fda0003f06270 */
[----:B------:R-:W-:Y:S05]  /*1430*/  @P0 BRA `(.L_x_26) ;  /* 0x0000000000980947 */ /* 0x000fea0003800000 */
[----:B------:R-:W-:Y:S02]  /*1440*/  ISETP.GE.AND P0, PT, R13, -0x18, PT ;  /* 0xffffffe80d00780c */ /* 0x000fe40003f06270 */
[----:B------:R-:W-:-:S11]  /*1450*/  LOP3.LUT R0, R0, 0x80000000, RZ, 0xc0, !PT ;  /* 0x8000000000007812 */ /* 0x000fd600078ec0ff */
[----:B------:R-:W-:Y:S05]  /*1460*/  @!P0 BRA `(.L_x_26) ;  /* 0x00000000008c8947 */ /* 0x000fea0003800000 */
[CCC-:B------:R-:W-:Y:S01]  /*1470*/  FFMA.RZ R3, R16.reuse, R14.reuse, R19.reuse ;  /* 0x0000000e10037223 */ /* 0x1c0fe2000000c013 */
[CCC-:B------:R-:W-:Y:S01]  /*1480*/  FFMA.RM R12, R16.reuse, R14.reuse, R19.reuse ;  /* 0x0000000e100c7223 */ /* 0x1c0fe20000004013 */
[C---:B------:R-:W-:Y:S02]  /*1490*/  ISETP.NE.AND P2, PT, R13.reuse, RZ, PT ;  /* 0x000000ff0d00720c */ /* 0x040fe40003f45270 */
[----:B------:R-:W-:Y:S02]  /*14a0*/  ISETP.NE.AND P1, PT, R13, RZ, PT ;  /* 0x000000ff0d00720c */ /* 0x000fe40003f25270 */
[----:B------:R-:W-:Y:S01]  /*14b0*/  LOP3.LUT R11, R3, 0x7fffff, RZ, 0xc0, !PT ;  /* 0x007fffff030b7812 */ /* 0x000fe200078ec0ff */
[----:B------:R-:W-:Y:S01]  /*14c0*/  FFMA.RP R3, R16, R14, R19 ;  /* 0x0000000e10037223 */ /* 0x000fe20000008013 */
[C---:B------:R-:W-:Y:S01]  /*14d0*/  VIADD R14, R13.reuse, 0x20 ;  /* 0x000000200d0e7836 */ /* 0x040fe20000000000 */
[----:B------:R-:W-:Y:S02]  /*14e0*/  IADD3 R13, PT, PT, -R13, RZ, RZ ;  /* 0x000000ff0d0d7210 */ /* 0x000fe40007ffe1ff */
[----:B------:R-:W-:-:S02]  /*14f0*/  LOP3.LUT R11, R11, 0x800000, RZ, 0xfc, !PT ;  /* 0x008000000b0b7812 */ /* 0x000fc400078efcff */
[----:B------:R-:W-:Y:S02]  /*1500*/  FSETP.NEU.FTZ.AND P0, PT, R3, R12, PT ;  /* 0x0000000c0300720b */ /* 0x000fe40003f1d000 */
[----:B------:R-:W-:Y:S02]  /*1510*/  SHF.L.U32 R14, R11, R14, RZ ;  /* 0x0000000e0b0e7219 */ /* 0x000fe400000006ff */
[----:B------:R-:W-:Y:S02]  /*1520*/  SEL R12, R13, RZ, P2 ;  /* 0x000000ff0d0c7207 */ /* 0x000fe40001000000 */
[----:B------:R-:W-:Y:S02]  /*1530*/  ISETP.NE.AND P1, PT, R14, RZ, P1 ;  /* 0x000000ff0e00720c */ /* 0x000fe40000f25270 */
[----:B------:R-:W-:Y:S02]  /*1540*/  SHF.R.U32.HI R12, RZ, R12, R11 ;  /* 0x0000000cff0c7219 */ /* 0x000fe4000001160b */
[----:B------:R-:W-:-:S02]  /*1550*/  PLOP3.LUT P0, PT, P0, P1, PT, 0xf8, 0x8f ;  /* 0x00000000008f781c */ /* 0x000fc40000703f70 */
[----:B------:R-:W-:Y:S02]  /*1560*/  SHF.R.U32.HI R14, RZ, 0x1, R12 ;  /* 0x00000001ff0e7819 */ /* 0x000fe4000001160c */
[----:B------:R-:W-:-:S04]  /*1570*/  SEL R3, RZ, 0x1, !P0 ;  /* 0x00000001ff037807 */ /* 0x000fc80004000000 */
[----:B------:R-:W-:-:S04]  /*1580*/  LOP3.LUT R3, R3, 0x1, R14, 0xf8, !PT ;  /* 0x0000000103037812 */ /* 0x000fc800078ef80e */
[----:B------:R-:W-:-:S05]  /*1590*/  LOP3.LUT R3, R3, R12, RZ, 0xc0, !PT ;  /* 0x0000000c03037212 */ /* 0x000fca00078ec0ff */
[----:B------:R-:W-:-:S05]  /*15a0*/  IMAD.IADD R3, R14, 0x1, R3 ;  /* 0x000000010e037824 */ /* 0x000fca00078e0203 */
[----:B------:R-:W-:Y:S01]  /*15b0*/  LOP3.LUT R0, R3, R0, RZ, 0xfc, !PT ;  /* 0x0000000003007212 */ /* 0x000fe200078efcff */
[----:B------:R-:W-:Y:S06]  /*15c0*/  BRA `(.L_x_26) ;  /* 0x0000000000347947 */ /* 0x000fec0003800000 */
.L_x_25:
[----:B------:R-:W-:-:S04]  /*15d0*/  LOP3.LUT R0, R0, 0x80000000, RZ, 0xc0, !PT ;  /* 0x8000000000007812 */ /* 0x000fc800078ec0ff */
[----:B------:R-:W-:Y:S01]  /*15e0*/  LOP3.LUT R0, R0, 0x7f800000, RZ, 0xfc, !PT ;  /* 0x7f80000000007812 */ /* 0x000fe200078efcff */
[----:B------:R-:W-:Y:S06]  /*15f0*/  BRA `(.L_x_26) ;  /* 0x0000000000287947 */ /* 0x000fec0003800000 */
.L_x_24:
[----:B------:R-:W-:Y:S01]  /*1600*/  LEA R0, R12, R0, 0x17 ;  /* 0x000000000c007211 */ /* 0x000fe200078eb8ff */
[----:B------:R-:W-:Y:S06]  /*1610*/  BRA `(.L_x_26) ;  /* 0x0000000000207947 */ /* 0x000fec0003800000 */
.L_x_23:
[----:B------:R-:W-:-:S04]  /*1620*/  LOP3.LUT R0, R15, 0x80000000, R14, 0x48, !PT ;  /* 0x800000000f007812 */ /* 0x000fc800078e480e */
[----:B------:R-:W-:Y:S01]  /*1630*/  LOP3.LUT R0, R0, 0x7f800000, RZ, 0xfc, !PT ;  /* 0x7f80000000007812 */ /* 0x000fe200078efcff */
[----:B------:R-:W-:Y:S06]  /*1640*/  BRA `(.L_x_26) ;  /* 0x0000000000147947 */ /* 0x000fec0003800000 */
.L_x_22:
[----:B------:R-:W-:Y:S01]  /*1650*/  LOP3.LUT R0, R15, 0x80000000, R14, 0x48, !PT ;  /* 0x800000000f007812 */ /* 0x000fe200078e480e */
[----:B------:R-:W-:Y:S06]  /*1660*/  BRA `(.L_x_26) ;  /* 0x00000000000c7947 */ /* 0x000fec0003800000 */
.L_x_21:
[----:B------:R-:W1:Y:S01]  /*1670*/  MUFU.RSQ R0, -QNAN ;  /* 0xffc0000000007908 */ /* 0x000e620000001400 */
[----:B------:R-:W-:Y:S05]  /*1680*/  BRA `(.L_x_26) ;  /* 0x0000000000047947 */ /* 0x000fea0003800000 */
.L_x_20:
[----:B------:R-:W-:-:S07]  /*1690*/  FADD.FTZ R0, R0, R3 ;  /* 0x0000000300007221 */ /* 0x000fce0000010000 */
.L_x_26:
[----:B------:R-:W-:Y:S02]  /*16a0*/  HFMA2 R13, -RZ, RZ, 0, 0 ;  /* 0x00000000ff0d7431 */ /* 0x000fe400000001ff */
[----:B------:R-:W-:-:S04]  /*16b0*/  IMAD.MOV.U32 R12, RZ, RZ, R6 ;  /* 0x000000ffff0c7224 */ /* 0x000fc800078e0006 */
[----:B01----:R-:W-:Y:S05]  /*16c0*/  RET.REL.NODEC R12 `(_Z14calculate_tempPfS_S_iifffff) ;  /* 0xffffffe80c4c7950 */ /* 0x003fea0003c3ffff */
.L_x_27:
[----:B------:R-:W-:-:S00]  /*16d0*/  BRA `(.L_x_27) ;  /* 0xfffffffc00fc7947 */ /* 0x000fc0000383ffff */
[----:B------:R-:W-:-:S00]  /*16e0*/  NOP ;  /* 0x0000000000007918 */ /* 0x000fc00000000000 */
        /* <DEDUP_REMOVED lines=9> */
.L_x_29:


//--------------------- .nv.shared.reserved.0     --------------------------
	.section	.nv.shared.reserved.0,"aw",@nobits
	.weak		__nv_reservedSMEM_offset_0_alias
	.size		__nv_reservedSMEM_offset_0_alias, 0, 64
	.other		__nv_reservedSMEM_offset_0_alias,@"STO_CUDA_RESERVED_SHARED STV_DEFAULT"
__nv_reservedSMEM_offset_0_alias:
	.zero		0
	.zero		64


//--------------------- .nv.constant0._Z14calculate_tempPfS_S_iifffff --------------------------
	.section	.nv.constant0._Z14calculate_tempPfS_S_iifffff,"a",@progbits
	.sectionflags	@""
	.align	4
.nv.constant0._Z14calculate_tempPfS_S_iifffff:
	.zero		948


//--------------------- SYMBOLS --------------------------

	.type		.nv.reservedSmem.offset0,@object
	.size		.nv.reservedSmem.offset0,0x4
